//
// Generated by NVIDIA NVVM Compiler
//
// Compiler Build ID: CL-36424714
// Cuda compilation tools, release 13.0, V13.0.88
// Based on NVVM 20.0.0
//

.version 9.0
.target sm_100
.address_size 64

	// .globl	_Z17ScaleImage_KernelPhS_iiii
.extern .func  (.param .b32 func_retval0) vprintf
(
	.param .b64 vprintf_param_0,
	.param .b64 vprintf_param_1
)
;
.global .align 1 .b8 $str[4] = {37, 100, 10};

.visible .entry _Z17ScaleImage_KernelPhS_iiii(
	.param .u64 .ptr .align 1 _Z17ScaleImage_KernelPhS_iiii_param_0,
	.param .u64 .ptr .align 1 _Z17ScaleImage_KernelPhS_iiii_param_1,
	.param .u32 _Z17ScaleImage_KernelPhS_iiii_param_2,
	.param .u32 _Z17ScaleImage_KernelPhS_iiii_param_3,
	.param .u32 _Z17ScaleImage_KernelPhS_iiii_param_4,
	.param .u32 _Z17ScaleImage_KernelPhS_iiii_param_5
)
{
	.local .align 8 .b8 	__local_depot0[8];
	.reg .b64 	%SP;
	.reg .b64 	%SPL;
	.reg .pred 	%p<4>;
	.reg .b16 	%rs<5>;
	.reg .b32 	%r<13>;
	.reg .b64 	%rd<26>;

	mov.u64 	%SPL, __local_depot0;
	cvta.local.u64 	%SP, %SPL;
	ld.param.u64 	%rd5, [_Z17ScaleImage_KernelPhS_iiii_param_0];
	ld.param.u64 	%rd4, [_Z17ScaleImage_KernelPhS_iiii_param_1];
	ld.param.u32 	%r1, [_Z17ScaleImage_KernelPhS_iiii_param_2];
	ld.param.u32 	%r2, [_Z17ScaleImage_KernelPhS_iiii_param_3];
	ld.param.u32 	%r3, [_Z17ScaleImage_KernelPhS_iiii_param_4];
	ld.param.u32 	%r4, [_Z17ScaleImage_KernelPhS_iiii_param_5];
	cvta.to.global.u64 	%rd1, %rd5;
	add.u64 	%rd6, %SP, 0;
	add.u64 	%rd7, %SPL, 0;
	mov.u32 	%r5, %tid.x;
	cvt.u64.u32 	%rd2, %r5;
	mov.u32 	%r6, %tid.y;
	cvt.u64.u32 	%rd3, %r6;
	cvt.s64.s32 	%rd8, %r1;
	add.s64 	%rd9, %rd1, %rd8;
	ld.global.u8 	%r7, [%rd9];
	st.local.u32 	[%rd7], %r7;
	mov.u64 	%rd10, $str;
	cvta.global.u64 	%rd11, %rd10;
	{ // callseq 0, 0
	.param .b64 param0;
	st.param.b64 	[param0], %rd11;
	.param .b64 param1;
	st.param.b64 	[param1], %rd6;
	.param .b32 retval0;
	call.uni (retval0), 
	vprintf, 
	(
	param0, 
	param1
	);
	ld.param.b32 	%r8, [retval0];
	} // callseq 0
	setp.eq.s32 	%p1, %r5, 0;
	setp.eq.s32 	%p2, %r6, 0;
	or.pred  	%p3, %p1, %p2;
	mov.b16 	%rs4, 0;
	@%p3 bra 	$L__BB0_2;
	add.s64 	%rd12, %rd2, -1;
	cvt.s64.s32 	%rd13, %r3;
	mul.lo.s64 	%rd14, %rd12, %rd13;
	shr.u64 	%rd15, %rd14, 16;
	cvt.u32.u64 	%r10, %rd15;
	add.s64 	%rd16, %rd3, -1;
	cvt.s64.s32 	%rd17, %r4;
	mul.lo.s64 	%rd18, %rd16, %rd17;
	shr.u64 	%rd19, %rd18, 16;
	cvt.u32.u64 	%r11, %rd19;
	mad.lo.s32 	%r12, %r1, %r11, %r10;
	cvt.u64.u32 	%rd20, %r12;
	add.s64 	%rd21, %rd1, %rd20;
	ld.global.u8 	%rs4, [%rd21];
$L__BB0_2:
	cvta.to.global.u64 	%rd22, %rd4;
	cvt.s64.s32 	%rd23, %r2;
	mad.lo.s64 	%rd24, %rd23, %rd3, %rd2;
	add.s64 	%rd25, %rd22, %rd24;
	st.global.u8 	[%rd25], %rs4;
	ret;

}
	// .globl	_Z28setImageForCascadeClassifierv
.visible .entry _Z28setImageForCascadeClassifierv()
{


	ret;

}
	// .globl	_Z18ScaleImage_Invokerv
.visible .entry _Z18ScaleImage_Invokerv()
{


	ret;

}


// ===== COMPILED SASS (sm_100) =====

	.target	sm_100

	.elftype	@"ET_EXEC"


//--------------------- .note.nv.tkinfo           --------------------------
	.section	.note.nv.tkinfo,"",@"SHT_NOTE"
	.sectionflags	@"SHF_NOTE_NV_TKINFO"
	.tkinfo
        /*0018*/ 	.word	0x00000002
        /*0030*/ 	.string	""
        /*0030*/ 	.string	"ptxas"
        /*0030*/ 	.string	"Cuda compilation tools, release 13.0, V13.0.88"
        /*0030*/ 	.string	"Build cuda_13.0.r13.0/compiler.36424714_0"
        /*0030*/ 	.string	"-arch sm_100 -m 64 "



//--------------------- .note.nv.cuinfo           --------------------------
	.section	.note.nv.cuinfo,"",@"SHT_NOTE"
	.sectionflags	@"SHF_NOTE_NV_CUINFO"
        /*0018*/ 	.short	0x0002
        /*001a*/ 	.short	0x0064
        /*001c*/ 	.short	0x0082
	.zero		2


//--------------------- .nv.info                  --------------------------
	.section	.nv.info,"",@"SHT_CUDA_INFO"
	.align	4


	//----- nvinfo : EIATTR_REGCOUNT
	.align		4
        /*0000*/ 	.byte	0x04, 0x2f
        /*0002*/ 	.short	(.L_2 - .L_1)
	.align		4
.L_1:
        /*0004*/ 	.word	index@(_Z17ScaleImage_KernelPhS_iiii)
        /*0008*/ 	.word	0x00000018


	//----- nvinfo : EIATTR_FRAME_SIZE
	.align		4
.L_2:
        /*000c*/ 	.byte	0x04, 0x11
        /*000e*/ 	.short	(.L_4 - .L_3)
	.align		4
.L_3:
        /*0010*/ 	.word	index@(_Z17ScaleImage_KernelPhS_iiii)
        /*0014*/ 	.word	0x00000008


	//----- nvinfo : EIATTR_REGCOUNT
	.align		4
.L_4:
        /*0018*/ 	.byte	0x04, 0x2f
        /*001a*/ 	.short	(.L_6 - .L_5)
	.align		4
.L_5:
        /*001c*/ 	.word	index@(_Z28setImageForCascadeClassifierv)
        /*0020*/ 	.word	0x00000004


	//----- nvinfo : EIATTR_FRAME_SIZE
	.align		4
.L_6:
        /*0024*/ 	.byte	0x04, 0x11
        /*0026*/ 	.short	(.L_8 - .L_7)
	.align		4
.L_7:
        /*0028*/ 	.word	index@(_Z28setImageForCascadeClassifierv)
        /*002c*/ 	.word	0x00000000


	//----- nvinfo : EIATTR_REGCOUNT
	.align		4
.L_8:
        /*0030*/ 	.byte	0x04, 0x2f
        /*0032*/ 	.short	(.L_10 - .L_9)
	.align		4
.L_9:
        /*0034*/ 	.word	index@(_Z18ScaleImage_Invokerv)
        /*0038*/ 	.word	0x00000004


	//----- nvinfo : EIATTR_FRAME_SIZE
	.align		4
.L_10:
        /*003c*/ 	.byte	0x04, 0x11
        /*003e*/ 	.short	(.L_12 - .L_11)
	.align		4
.L_11:
        /*0040*/ 	.word	index@(_Z18ScaleImage_Invokerv)
        /*0044*/ 	.word	0x00000000


	//----- nvinfo : EIATTR_MIN_STACK_SIZE
	.align		4
.L_12:
        /*0048*/ 	.byte	0x04, 0x12
        /*004a*/ 	.short	(.L_14 - .L_13)
	.align		4
.L_13:
        /*004c*/ 	.word	index@(_Z18ScaleImage_Invokerv)
        /*0050*/ 	.word	0x00000000


	//----- nvinfo : EIATTR_MIN_STACK_SIZE
	.align		4
.L_14:
        /*0054*/ 	.byte	0x04, 0x12
        /*0056*/ 	.short	(.L_16 - .L_15)
	.align		4
.L_15:
        /*0058*/ 	.word	index@(_Z28setImageForCascadeClassifierv)
        /*005c*/ 	.word	0x00000000


	//----- nvinfo : EIATTR_MIN_STACK_SIZE
	.align		4
.L_16:
        /*0060*/ 	.byte	0x04, 0x12
        /*0062*/ 	.short	(.L_18 - .L_17)
	.align		4
.L_17:
        /*0064*/ 	.word	index@(_Z17ScaleImage_KernelPhS_iiii)
        /*0068*/ 	.word	0x00000008
.L_18:


//--------------------- .nv.compat                --------------------------
	.section	.nv.compat,"",@"SHT_CUDA_COMPAT_INFO"
	.align	4
        /*0000*/ 	.byte	0x02, 0x09, 0x00, 0x00, 0x02, 0x02, 0x01, 0x00, 0x02, 0x05, 0x05, 0x00, 0x03, 0x07, 0x01, 0x01
        /*0010*/ 	.byte	0x02, 0x03, 0x00, 0x00, 0x02, 0x06, 0x01, 0x00, 0x04, 0x0b, 0x08, 0x00, 0x09, 0x00, 0x00, 0x00
        /*0020*/ 	.byte	0x00, 0x00, 0x00, 0x00


//--------------------- .nv.info._Z18ScaleImage_Invokerv --------------------------
	.section	.nv.info._Z18ScaleImage_Invokerv,"",@"SHT_CUDA_INFO"
	.sectionflags	@""
	.align	4


	//----- nvinfo : EIATTR_CUDA_API_VERSION
	.align		4
        /*0000*/ 	.byte	0x04, 0x37
        /*0002*/ 	.short	(.L_20 - .L_19)
.L_19:
        /*0004*/ 	.word	0x00000082


	//----- nvinfo : EIATTR_SPARSE_MMA_MASK
	.align		4
.L_20:
        /*0008*/ 	.byte	0x03, 0x50
        /*000a*/ 	.short	0x0000


	//----- nvinfo : EIATTR_MAXREG_COUNT
	.align		4
        /*000c*/ 	.byte	0x03, 0x1b
        /*000e*/ 	.short	0x00ff


	//----- nvinfo : EIATTR_MERCURY_ISA_VERSION
	.align		4
        /*0010*/ 	.byte	0x03, 0x5f
        /*0012*/ 	.short	0x0101


	//----- nvinfo : EIATTR_VRC_CTA_INIT_COUNT
	.align		4
        /*0014*/ 	.byte	0x02, 0x4a
	.zero		1
	.zero		1


	//----- nvinfo : EIATTR_EXIT_INSTR_OFFSETS
	.align		4
        /*0018*/ 	.byte	0x04, 0x1c
        /*001a*/ 	.short	(.L_22 - .L_21)


	//   ....[0]....
.L_21:
        /*001c*/ 	.word	0x00000010


	//----- nvinfo : EIATTR_SW_WAR
	.align		4
.L_22:
        /*0020*/ 	.byte	0x04, 0x36
        /*0022*/ 	.short	(.L_24 - .L_23)
.L_23:
        /*0024*/ 	.word	0x00000008
.L_24:


//--------------------- .nv.info._Z28setImageForCascadeClassifierv --------------------------
	.section	.nv.info._Z28setImageForCascadeClassifierv,"",@"SHT_CUDA_INFO"
	.sectionflags	@""
	.align	4


	//----- nvinfo : EIATTR_CUDA_API_VERSION
	.align		4
        /*0000*/ 	.byte	0x04, 0x37
        /*0002*/ 	.short	(.L_26 - .L_25)
.L_25:
        /*0004*/ 	.word	0x00000082


	//----- nvinfo : EIATTR_SPARSE_MMA_MASK
	.align		4
.L_26:
        /*0008*/ 	.byte	0x03, 0x50
        /*000a*/ 	.short	0x0000


	//----- nvinfo : EIATTR_MAXREG_COUNT
	.align		4
        /*000c*/ 	.byte	0x03, 0x1b
        /*000e*/ 	.short	0x00ff


	//----- nvinfo : EIATTR_MERCURY_ISA_VERSION
	.align		4
        /*0010*/ 	.byte	0x03, 0x5f
        /*0012*/ 	.short	0x0101


	//----- nvinfo : EIATTR_VRC_CTA_INIT_COUNT
	.align		4
        /*0014*/ 	.byte	0x02, 0x4a
	.zero		1
	.zero		1


	//----- nvinfo : EIATTR_EXIT_INSTR_OFFSETS
	.align		4
        /*0018*/ 	.byte	0x04, 0x1c
        /*001a*/ 	.short	(.L_28 - .L_27)


	//   ....[0]....
.L_27:
        /*001c*/ 	.word	0x00000010


	//----- nvinfo : EIATTR_SW_WAR
	.align		4
.L_28:
        /*0020*/ 	.byte	0x04, 0x36
        /*0022*/ 	.short	(.L_30 - .L_29)
.L_29:
        /*0024*/ 	.word	0x00000008
.L_30:


//--------------------- .nv.info._Z17ScaleImage_KernelPhS_iiii --------------------------
	.section	.nv.info._Z17ScaleImage_KernelPhS_iiii,"",@"SHT_CUDA_INFO"
	.sectionflags	@""
	.align	4


	//----- nvinfo : EIATTR_CUDA_API_VERSION
	.align		4
        /*0000*/ 	.byte	0x04, 0x37
        /*0002*/ 	.short	(.L_32 - .L_31)
.L_31:
        /*0004*/ 	.word	0x00000082


	//----- nvinfo : EIATTR_KPARAM_INFO
	.align		4
.L_32:
        /*0008*/ 	.byte	0x04, 0x17
        /*000a*/ 	.short	(.L_34 - .L_33)
.L_33:
        /*000c*/ 	.word	0x00000000
        /*0010*/ 	.short	0x0005
        /*0012*/ 	.short	0x001c
        /*0014*/ 	.byte	0x00, 0xf0, 0x11, 0x00


	//----- nvinfo : EIATTR_KPARAM_INFO
	.align		4
.L_34:
        /*0018*/ 	.byte	0x04, 0x17
        /*001a*/ 	.short	(.L_36 - .L_35)
.L_35:
        /*001c*/ 	.word	0x00000000
        /*0020*/ 	.short	0x0004
        /*0022*/ 	.short	0x0018
        /*0024*/ 	.byte	0x00, 0xf0, 0x11, 0x00


	//----- nvinfo : EIATTR_KPARAM_INFO
	.align		4
.L_36:
        /*0028*/ 	.byte	0x04, 0x17
        /*002a*/ 	.short	(.L_38 - .L_37)
.L_37:
        /*002c*/ 	.word	0x00000000
        /*0030*/ 	.short	0x0003
        /*0032*/ 	.short	0x0014
        /*0034*/ 	.byte	0x00, 0xf0, 0x11, 0x00


	//----- nvinfo : EIATTR_KPARAM_INFO
	.align		4
.L_38:
        /*0038*/ 	.byte	0x04, 0x17
        /*003a*/ 	.short	(.L_40 - .L_39)
.L_39:
        /*003c*/ 	.word	0x00000000
        /*0040*/ 	.short	0x0002
        /*0042*/ 	.short	0x0010
        /*0044*/ 	.byte	0x00, 0xf0, 0x11, 0x00


	//----- nvinfo : EIATTR_KPARAM_INFO
	.align		4
.L_40:
        /*0048*/ 	.byte	0x04, 0x17
        /*004a*/ 	.short	(.L_42 - .L_41)
.L_41:
        /*004c*/ 	.word	0x00000000
        /*0050*/ 	.short	0x0001
        /*0052*/ 	.short	0x0008
        /*0054*/ 	.byte	0x00, 0xf5, 0x21, 0x00


	//----- nvinfo : EIATTR_KPARAM_INFO
	.align		4
.L_42:
        /*0058*/ 	.byte	0x04, 0x17
        /*005a*/ 	.short	(.L_44 - .L_43)
.L_43:
        /*005c*/ 	.word	0x00000000
        /*0060*/ 	.short	0x0000
        /*0062*/ 	.short	0x0000
        /*0064*/ 	.byte	0x00, 0xf5, 0x21, 0x00


	//----- nvinfo : EIATTR_SPARSE_MMA_MASK
	.align		4
.L_44:
        /*0068*/ 	.byte	0x03, 0x50
        /*006a*/ 	.short	0x0000


	//----- nvinfo : EIATTR_MAXREG_COUNT
	.align		4
        /*006c*/ 	.byte	0x03, 0x1b
        /*006e*/ 	.short	0x00ff


	//----- nvinfo : EIATTR_EXTERNS
	.align		4
        /*0070*/ 	.byte	0x04, 0x0f
        /*0072*/ 	.short	(.L_46 - .L_45)


	//   ....[0]....
	.align		4
.L_45:
        /*0074*/ 	.word	index@(vprintf)


	//----- nvinfo : EIATTR_MERCURY_ISA_VERSION
	.align		4
.L_46:
        /*0078*/ 	.byte	0x03, 0x5f
        /*007a*/ 	.short	0x0101


	//----- nvinfo : EIATTR_VRC_CTA_INIT_COUNT
	.align		4
        /*007c*/ 	.byte	0x02, 0x4a
	.zero		1
	.zero		1


	//----- nvinfo : EIATTR_SYSCALL_OFFSETS
	.align		4
        /*0080*/ 	.byte	0x04, 0x46
        /*0082*/ 	.short	(.L_48 - .L_47)


	//   ....[0]....
.L_47:
        /*0084*/ 	.word	0x00000170


	//----- nvinfo : EIATTR_EXIT_INSTR_OFFSETS
	.align		4
.L_48:
        /*0088*/ 	.byte	0x04, 0x1c
        /*008a*/ 	.short	(.L_50 - .L_49)


	//   ....[0]....
.L_49:
        /*008c*/ 	.word	0x000003e0


	//----- nvinfo : EIATTR_CRS_STACK_SIZE
	.align		4
.L_50:
        /*0090*/ 	.byte	0x04, 0x1e
        /*0092*/ 	.short	(.L_52 - .L_51)
.L_51:
        /*0094*/ 	.word	0x00000000


	//----- nvinfo : EIATTR_CBANK_PARAM_SIZE
	.align		4
.L_52:
        /*0098*/ 	.byte	0x03, 0x19
        /*009a*/ 	.short	0x0020


	//----- nvinfo : EIATTR_PARAM_CBANK
	.align		4
        /*009c*/ 	.byte	0x04, 0x0a
        /*009e*/ 	.short	(.L_54 - .L_53)
	.align		4
.L_53:
        /*00a0*/ 	.word	index@(.nv.constant0._Z17ScaleImage_KernelPhS_iiii)
        /*00a4*/ 	.short	0x0380
        /*00a6*/ 	.short	0x0020


	//----- nvinfo : EIATTR_SW_WAR
	.align		4
.L_54:
        /*00a8*/ 	.byte	0x04, 0x36
        /*00aa*/ 	.short	(.L_56 - .L_55)
.L_55:
        /*00ac*/ 	.word	0x00000008
.L_56:


//--------------------- .nv.callgraph             --------------------------
	.section	.nv.callgraph,"",@"SHT_CUDA_CALLGRAPH"
	.align	4
	.sectionentsize	8
	.align		4
        /*0000*/ 	.word	0x00000000
	.align		4
        /*0004*/ 	.word	0xffffffff
	.align		4
        /*0008*/ 	.word	index@(_Z17ScaleImage_KernelPhS_iiii)
	.align		4
        /*000c*/ 	.word	index@(vprintf)
	.align		4
        /*0010*/ 	.word	0x00000000
	.align		4
        /*0014*/ 	.word	0xfffffffe
	.align		4
        /*0018*/ 	.word	0x00000000
	.align		4
        /*001c*/ 	.word	0xfffffffd
	.align		4
        /*0020*/ 	.word	0x00000000
	.align		4
        /*0024*/ 	.word	0xfffffffc


//--------------------- .nv.constant4             --------------------------
	.section	.nv.constant4,"a",@progbits
	.align	8
	.align		8
.nv.constant4:
        /*0000*/ 	.dword	$str
	.align		8
        /*0008*/ 	.dword	vprintf


//--------------------- .text._Z18ScaleImage_Invokerv --------------------------
	.section	.text._Z18ScaleImage_Invokerv,"ax",@progbits
	.align	128
        .global         _Z18ScaleImage_Invokerv
        .type           _Z18ScaleImage_Invokerv,@function
        .size           _Z18ScaleImage_Invokerv,(.L_x_6 - _Z18ScaleImage_Invokerv)
        .other          _Z18ScaleImage_Invokerv,@"STO_CUDA_ENTRY STV_DEFAULT"
_Z18ScaleImage_Invokerv:
.text._Z18ScaleImage_Invokerv:
[----:B------:R-:W-:Y:S01]  /*0000*/  LDC R1, c[0x0][0x37c] ;  /* 0x0000df00ff017b82 */ /* 0x000fe20000000800 */
[----:B------:R-:W-:Y:S05]  /*0010*/  EXIT ;  /* 0x000000000000794d */ /* 0x000fea0003800000 */
.L_x_0:
[----:B------:R-:W-:-:S00]  /*0020*/  BRA `(.L_x_0) ;  /* 0xfffffffc00fc7947 */ /* 0x000fc0000383ffff */
[----:B------:R-:W-:-:S00]  /*0030*/  NOP ;  /* 0x0000000000007918 */ /* 0x000fc00000000000 */
        /* <DEDUP_REMOVED lines=12> */
.L_x_6:


//--------------------- .text._Z28setImageForCascadeClassifierv --------------------------
	.section	.text._Z28setImageForCascadeClassifierv,"ax",@progbits
	.align	128
        .global         _Z28setImageForCascadeClassifierv
        .type           _Z28setImageForCascadeClassifierv,@function
        .size           _Z28setImageForCascadeClassifierv,(.L_x_7 - _Z28setImageForCascadeClassifierv)
        .other          _Z28setImageForCascadeClassifierv,@"STO_CUDA_ENTRY STV_DEFAULT"
_Z28setImageForCascadeClassifierv:
.text._Z28setImageForCascadeClassifierv:
[----:B------:R-:W-:Y:S01]  /*0000*/  LDC R1, c[0x0][0x37c] ;  /* 0x0000df00ff017b82 */ /* 0x000fe20000000800 */
[----:B------:R-:W-:Y:S05]  /*0010*/  EXIT ;  /* 0x000000000000794d */ /* 0x000fea0003800000 */
.L_x_1:
        /* <DEDUP_REMOVED lines=14> */
.L_x_7:


//--------------------- .text._Z17ScaleImage_KernelPhS_iiii --------------------------
	.section	.text._Z17ScaleImage_KernelPhS_iiii,"ax",@progbits
	.align	128
        .global         _Z17ScaleImage_KernelPhS_iiii
        .type           _Z17ScaleImage_KernelPhS_iiii,@function
        .size           _Z17ScaleImage_KernelPhS_iiii,(.L_x_8 - _Z17ScaleImage_KernelPhS_iiii)
        .other          _Z17ScaleImage_KernelPhS_iiii,@"STO_CUDA_ENTRY STV_DEFAULT"
_Z17ScaleImage_KernelPhS_iiii:
.text._Z17ScaleImage_KernelPhS_iiii:
[----:B------:R-:W0:Y:S01]  /*0000*/  LDC R1, c[0x0][0x37c] ;  /* 0x0000df00ff017b82 */ /* 0x000e220000000800 */
[----:B------:R-:W1:Y:S01]  /*0010*/  LDCU UR5, c[0x0][0x390] ;  /* 0x00007200ff0577ac */ /* 0x000e620008000800 */
[----:B0-----:R-:W-:Y:S01]  /*0020*/  VIADD R1, R1, 0xfffffff8 ;  /* 0xfffffff801017836 */ /* 0x001fe20000000000 */
[----:B------:R-:W1:Y:S01]  /*0030*/  LDCU.64 UR6, c[0x0][0x380] ;  /* 0x00007000ff0677ac */ /* 0x000e620008000a00 */
[----:B------:R-:W0:Y:S01]  /*0040*/  LDCU.64 UR36, c[0x0][0x358] ;  /* 0x00006b00ff2477ac */ /* 0x000e220008000a00 */
[----:B-1----:R-:W-:-:S04]  /*0050*/  UIADD3 UR4, UP0, UPT, UR5, UR6, URZ ;  /* 0x0000000605047290 */ /* 0x002fc8000ff1e0ff */
[----:B------:R-:W-:Y:S02]  /*0060*/  ULEA.HI.X.SX32 UR5, UR5, UR7, 0x1, UP0 ;  /* 0x0000000705057291 */ /* 0x000fe400080f0eff */
[----:B------:R-:W-:Y:S01]  /*0070*/  IMAD.U32 R8, RZ, RZ, UR4 ;  /* 0x00000004ff087e24 */ /* 0x000fe2000f8e00ff */
[----:B------:R-:W-:Y:S01]  /*0080*/  MOV R2, 0x8 ;  /* 0x0000000800027802 */ /* 0x000fe20000000f00 */
[----:B------:R-:W1:Y:S01]  /*0090*/  S2R R16, SR_TID.X ;  /* 0x0000000000107919 */ /* 0x000e620000002100 */
[----:B------:R-:W2:Y:S01]  /*00a0*/  LDCU.64 UR6, c[0x4][URZ] ;  /* 0x01000000ff0677ac */ /* 0x000ea20008000a00 */
[----:B------:R-:W-:-:S05]  /*00b0*/  MOV R9, UR5 ;  /* 0x0000000500097c02 */ /* 0x000fca0008000f00 */
[----:B0-----:R-:W3:Y:S01]  /*00c0*/  LDG.E.U8 R0, desc[UR36][R8.64] ;  /* 0x0000002408007981 */ /* 0x001ee2000c1e1100 */
[----:B------:R-:W0:Y:S01]  /*00d0*/  LDCU UR4, c[0x0][0x2f8] ;  /* 0x00005f00ff0477ac */ /* 0x000e220008000800 */
[----:B------:R-:W4:Y:S01]  /*00e0*/  LDC.64 R2, c[0x4][R2] ;  /* 0x0100000002027b82 */ /* 0x000f220000000a00 */
[----:B------:R-:W1:Y:S01]  /*00f0*/  S2R R19, SR_TID.Y ;  /* 0x0000000000137919 */ /* 0x000e620000002200 */
[----:B------:R-:W5:Y:S01]  /*0100*/  LDCU UR5, c[0x0][0x2fc] ;  /* 0x00005f80ff0577ac */ /* 0x000f620008000800 */
[----:B--2---:R-:W-:Y:S02]  /*0110*/  IMAD.U32 R4, RZ, RZ, UR6 ;  /* 0x00000006ff047e24 */ /* 0x004fe4000f8e00ff */
[----:B------:R-:W-:Y:S01]  /*0120*/  IMAD.U32 R5, RZ, RZ, UR7 ;  /* 0x00000007ff057e24 */ /* 0x000fe2000f8e00ff */
[----:B0-----:R-:W-:-:S04]  /*0130*/  IADD3 R6, P0, PT, R1, UR4, RZ ;  /* 0x0000000401067c10 */ /* 0x001fc8000ff1e0ff */
[----:B-----5:R-:W-:Y:S01]  /*0140*/  IADD3.X R7, PT, PT, RZ, UR5, RZ, P0, !PT ;  /* 0x00000005ff077c10 */ /* 0x020fe200087fe4ff */
[----:B-1-34-:R0:W-:Y:S08]  /*0150*/  STL [R1], R0 ;  /* 0x0000000001007387 */ /* 0x01a1f00000100800 */
[----:B------:R-:W-:-:S07]  /*0160*/  LEPC R20, `(.L_x_2) ;  /* 0x000000001014794e */ /* 0x000fce0000000000 */
[----:B0-----:R-:W-:Y:S05]  /*0170*/  CALL.ABS.NOINC R2 ;  /* 0x0000000002007343 */ /* 0x001fea0003c00000 */
.L_x_2:
[----:B------:R-:W-:Y:S01]  /*0180*/  ISETP.NE.AND P0, PT, R19, RZ, PT ;  /* 0x000000ff1300720c */ /* 0x000fe20003f05270 */
[----:B------:R-:W-:Y:S01]  /*0190*/  BSSY.RECONVERGENT B0, `(.L_x_3) ;  /* 0x000001b000007945 */ /* 0x000fe20003800200 */
[----:B------:R-:W-:Y:S02]  /*01a0*/  PRMT R5, RZ, 0x7610, R5 ;  /* 0x00007610ff057816 */ /* 0x000fe40000000005 */
[----:B------:R-:W-:-:S13]  /*01b0*/  ISETP.EQ.OR P0, PT, R16, RZ, !P0 ;  /* 0x000000ff1000720c */ /* 0x000fda0004702670 */
[----:B------:R-:W-:Y:S05]  /*01c0*/  @P0 BRA `(.L_x_4) ;  /* 0x00000000005c0947 */ /* 0x000fea0003800000 */
[----:B------:R-:W0:Y:S01]  /*01d0*/  LDCU.64 UR6, c[0x0][0x398] ;  /* 0x00007300ff0677ac */ /* 0x000e220008000a00 */
[----:B------:R-:W-:Y:S02]  /*01e0*/  IADD3 R2, P0, PT, R16, -0x1, RZ ;  /* 0xffffffff10027810 */ /* 0x000fe40007f1e0ff */
[----:B------:R-:W-:Y:S01]  /*01f0*/  IADD3 R4, P1, PT, R19, -0x1, RZ ;  /* 0xffffffff13047810 */ /* 0x000fe20007f3e0ff */
[----:B------:R-:W1:Y:S02]  /*0200*/  LDCU UR8, c[0x0][0x390] ;  /* 0x00007200ff0877ac */ /* 0x000e640008000800 */
[----:B------:R-:W-:Y:S01]  /*0210*/  IMAD.X R3, RZ, RZ, -0x1, P0 ;  /* 0xffffffffff037424 */ /* 0x000fe200000e06ff */
[----:B------:R-:W-:Y:S01]  /*0220*/  IADD3.X R0, PT, PT, RZ, -0x1, RZ, P1, !PT ;  /* 0xffffffffff007810 */ /* 0x000fe20000ffe4ff */
[----:B0-----:R-:W-:Y:S02]  /*0230*/  USHF.R.S32.HI UR4, URZ, 0x1f, UR6 ;  /* 0x0000001fff047899 */ /* 0x001fe40008011406 */
[----:B------:R-:W-:Y:S01]  /*0240*/  IMAD R3, R3, UR6, RZ ;  /* 0x0000000603037c24 */ /* 0x000fe2000f8e02ff */
[----:B------:R-:W-:-:S02]  /*0250*/  USHF.R.S32.HI UR5, URZ, 0x1f, UR7 ;  /* 0x0000001fff057899 */ /* 0x000fc40008011407 */
[----:B------:R-:W-:Y:S02]  /*0260*/  IMAD R5, R0, UR7, RZ ;  /* 0x0000000700057c24 */ /* 0x000fe4000f8e02ff */
[C---:B------:R-:W-:Y:S02]  /*0270*/  IMAD R7, R2.reuse, UR4, R3 ;  /* 0x0000000402077c24 */ /* 0x040fe4000f8e0203 */
[----:B------:R-:W-:-:S04]  /*0280*/  IMAD.WIDE.U32 R2, R2, UR6, RZ ;  /* 0x0000000602027c25 */ /* 0x000fc8000f8e00ff */
[C---:B------:R-:W-:Y:S01]  /*0290*/  IMAD R9, R4.reuse, UR5, R5 ;  /* 0x0000000504097c24 */ /* 0x040fe2000f8e0205 */
[----:B------:R-:W0:Y:S01]  /*02a0*/  LDCU.64 UR4, c[0x0][0x380] ;  /* 0x00007000ff0477ac */ /* 0x000e220008000a00 */
[----:B------:R-:W-:-:S04]  /*02b0*/  IMAD.WIDE.U32 R4, R4, UR7, RZ ;  /* 0x0000000704047c25 */ /* 0x000fc8000f8e00ff */
[----:B------:R-:W-:Y:S01]  /*02c0*/  IMAD.IADD R7, R3, 0x1, R7 ;  /* 0x0000000103077824 */ /* 0x000fe200078e0207 */
[----:B------:R-:W-:-:S04]  /*02d0*/  IADD3 R3, PT, PT, R5, R9, RZ ;  /* 0x0000000905037210 */ /* 0x000fc80007ffe0ff */
[----:B------:R-:W-:Y:S02]  /*02e0*/  SHF.R.U64 R5, R2, 0x10, R7 ;  /* 0x0000001002057819 */ /* 0x000fe40000001207 */
[----:B------:R-:W-:-:S05]  /*02f0*/  SHF.R.U64 R2, R4, 0x10, R3 ;  /* 0x0000001004027819 */ /* 0x000fca0000001203 */
[----:B-1----:R-:W-:-:S05]  /*0300*/  IMAD R2, R2, UR8, R5 ;  /* 0x0000000802027c24 */ /* 0x002fca000f8e0205 */
[----:B0-----:R-:W-:-:S05]  /*0310*/  IADD3 R2, P0, PT, R2, UR4, RZ ;  /* 0x0000000402027c10 */ /* 0x001fca000ff1e0ff */
[----:B------:R-:W-:-:S05]  /*0320*/  IMAD.X R3, RZ, RZ, UR5, P0 ;  /* 0x00000005ff037e24 */ /* 0x000fca00080e06ff */
[----:B------:R0:W5:Y:S03]  /*0330*/  LDG.E.U8 R5, desc[UR36][R2.64] ;  /* 0x0000002402057981 */ /* 0x000166000c1e1100 */
.L_x_4:
[----:B------:R-:W-:Y:S05]  /*0340*/  BSYNC.RECONVERGENT B0 ;  /* 0x0000000000007941 */ /* 0x000fea0003800200 */
.L_x_3:
[----:B------:R-:W1:Y:S01]  /*0350*/  LDCU UR5, c[0x0][0x394] ;  /* 0x00007280ff0577ac */ /* 0x000e620008000800 */
[----:B------:R-:W-:Y:S01]  /*0360*/  HFMA2 R17, -RZ, RZ, 0, 0 ;  /* 0x00000000ff117431 */ /* 0x000fe200000001ff */
[----:B------:R-:W0:Y:S01]  /*0370*/  LDCU.64 UR6, c[0x0][0x388] ;  /* 0x00007100ff0677ac */ /* 0x000e220008000a00 */
[----:B-1----:R-:W-:Y:S02]  /*0380*/  USHF.R.S32.HI UR4, URZ, 0x1f, UR5 ;  /* 0x0000001fff047899 */ /* 0x002fe40008011405 */
[----:B------:R-:W-:-:S04]  /*0390*/  IMAD.WIDE.U32 R16, R19, UR5, R16 ;  /* 0x0000000513107c25 */ /* 0x000fc8000f8e0010 */
[----:B------:R-:W-:Y:S01]  /*03a0*/  IMAD R19, R19, UR4, RZ ;  /* 0x0000000413137c24 */ /* 0x000fe2000f8e02ff */
[----:B0-----:R-:W-:-:S04]  /*03b0*/  IADD3 R2, P0, PT, R16, UR6, RZ ;  /* 0x0000000610027c10 */ /* 0x001fc8000ff1e0ff */
[----:B------:R-:W-:-:S05]  /*03c0*/  IADD3.X R3, PT, PT, R17, UR7, R19, P0, !PT ;  /* 0x0000000711037c10 */ /* 0x000fca00087fe413 */
[----:B-----5:R-:W-:Y:S01]  /*03d0*/  STG.E.U8 desc[UR36][R2.64], R5 ;  /* 0x0000000502007986 */ /* 0x020fe2000c101124 */
[----:B------:R-:W-:Y:S05]  /*03e0*/  EXIT ;  /* 0x000000000000794d */ /* 0x000fea0003800000 */
.L_x_5:
        /* <DEDUP_REMOVED lines=9> */
.L_x_8:


//--------------------- .nv.global.init           --------------------------
	.section	.nv.global.init,"aw",@progbits
.nv.global.init:
	.type		$str,@object
	.size		$str,(.L_0 - $str)
$str:
        /*0000*/ 	.byte	0x25, 0x64, 0x0a, 0x00
.L_0:


//--------------------- .nv.shared.reserved.0     --------------------------
	.section	.nv.shared.reserved.0,"aw",@nobits
	.weak		__nv_reservedSMEM_offset_0_alias
	.size		__nv_reservedSMEM_offset_0_alias, 0, 64
	.other		__nv_reservedSMEM_offset_0_alias,@"STO_CUDA_RESERVED_SHARED STV_DEFAULT"
__nv_reservedSMEM_offset_0_alias:
	.zero		0
	.zero		64


//--------------------- .nv.constant0._Z18ScaleImage_Invokerv --------------------------
	.section	.nv.constant0._Z18ScaleImage_Invokerv,"a",@progbits
	.sectionflags	@""
	.align	4
.nv.constant0._Z18ScaleImage_Invokerv:
	.zero		896


//--------------------- .nv.constant0._Z28setImageForCascadeClassifierv --------------------------
	.section	.nv.constant0._Z28setImageForCascadeClassifierv,"a",@progbits
	.sectionflags	@""
	.align	4
.nv.constant0._Z28setImageForCascadeClassifierv:
	.zero		896


//--------------------- .nv.constant0._Z17ScaleImage_KernelPhS_iiii --------------------------
	.section	.nv.constant0._Z17ScaleImage_KernelPhS_iiii,"a",@progbits
	.sectionflags	@""
	.align	4
.nv.constant0._Z17ScaleImage_KernelPhS_iiii:
	.zero		928


//--------------------- SYMBOLS --------------------------

	.type		.nv.reservedSmem.offset0,@object
	.size		.nv.reservedSmem.offset0,0x4
	.type		vprintf,@function
